//
// Generated by NVIDIA NVVM Compiler
//
// Compiler Build ID: CL-36424714
// Cuda compilation tools, release 13.0, V13.0.88
// Based on NVVM 20.0.0
//

.version 9.0
.target sm_100
.address_size 64

	// .globl	_Z3addiPfS_

.visible .entry _Z3addiPfS_(
	.param .u32 _Z3addiPfS__param_0,
	.param .u64 .ptr .align 1 _Z3addiPfS__param_1,
	.param .u64 .ptr .align 1 _Z3addiPfS__param_2
)
{
	.reg .pred 	%p<2>;
	.reg .b32 	%r<6>;
	.reg .b32 	%f<4>;
	.reg .b64 	%rd<8>;

	ld.param.u32 	%r2, [_Z3addiPfS__param_0];
	ld.param.u64 	%rd1, [_Z3addiPfS__param_1];
	ld.param.u64 	%rd2, [_Z3addiPfS__param_2];
	mov.u32 	%r3, %ctaid.x;
	mov.u32 	%r4, %ntid.x;
	mov.u32 	%r5, %tid.x;
	mad.lo.s32 	%r1, %r3, %r4, %r5;
	setp.ge.s32 	%p1, %r1, %r2;
	@%p1 bra 	$L__BB0_2;
	cvta.to.global.u64 	%rd3, %rd1;
	cvta.to.global.u64 	%rd4, %rd2;
	mul.wide.s32 	%rd5, %r1, 4;
	add.s64 	%rd6, %rd3, %rd5;
	ld.global.f32 	%f1, [%rd6];
	add.s64 	%rd7, %rd4, %rd5;
	ld.global.f32 	%f2, [%rd7];
	add.f32 	%f3, %f1, %f2;
	st.global.f32 	[%rd7], %f3;
$L__BB0_2:
	ret;

}
	// .globl	_Z5scaleifPf
.visible .entry _Z5scaleifPf(
	.param .u32 _Z5scaleifPf_param_0,
	.param .f32 _Z5scaleifPf_param_1,
	.param .u64 .ptr .align 1 _Z5scaleifPf_param_2
)
{
	.reg .pred 	%p<2>;
	.reg .b32 	%r<6>;
	.reg .b32 	%f<4>;
	.reg .b64 	%rd<5>;

	ld.param.u32 	%r2, [_Z5scaleifPf_param_0];
	ld.param.f32 	%f1, [_Z5scaleifPf_param_1];
	ld.param.u64 	%rd1, [_Z5scaleifPf_param_2];
	mov.u32 	%r3, %ctaid.x;
	mov.u32 	%r4, %ntid.x;
	mov.u32 	%r5, %tid.x;
	mad.lo.s32 	%r1, %r3, %r4, %r5;
	setp.ge.s32 	%p1, %r1, %r2;
	@%p1 bra 	$L__BB1_2;
	cvta.to.global.u64 	%rd2, %rd1;
	mul.wide.s32 	%rd3, %r1, 4;
	add.s64 	%rd4, %rd2, %rd3;
	ld.global.f32 	%f2, [%rd4];
	mul.f32 	%f3, %f1, %f2;
	st.global.f32 	[%rd4], %f3;
$L__BB1_2:
	ret;

}


// ===== COMPILED SASS (sm_100) =====

	.target	sm_100

	.elftype	@"ET_EXEC"


//--------------------- .note.nv.tkinfo           --------------------------
	.section	.note.nv.tkinfo,"",@"SHT_NOTE"
	.sectionflags	@"SHF_NOTE_NV_TKINFO"
	.tkinfo
        /*0018*/ 	.word	0x00000002
        /*0030*/ 	.string	""
        /*0030*/ 	.string	"ptxas"
        /*0030*/ 	.string	"Cuda compilation tools, release 13.0, V13.0.88"
        /*0030*/ 	.string	"Build cuda_13.0.r13.0/compiler.36424714_0"
        /*0030*/ 	.string	"-arch sm_100 -m 64 "



//--------------------- .note.nv.cuinfo           --------------------------
	.section	.note.nv.cuinfo,"",@"SHT_NOTE"
	.sectionflags	@"SHF_NOTE_NV_CUINFO"
        /*0018*/ 	.short	0x0002
        /*001a*/ 	.short	0x0064
        /*001c*/ 	.short	0x0082
	.zero		2


//--------------------- .nv.info                  --------------------------
	.section	.nv.info,"",@"SHT_CUDA_INFO"
	.align	4


	//----- nvinfo : EIATTR_REGCOUNT
	.align		4
        /*0000*/ 	.byte	0x04, 0x2f
        /*0002*/ 	.short	(.L_1 - .L_0)
	.align		4
.L_0:
        /*0004*/ 	.word	index@(_Z3addiPfS_)
        /*0008*/ 	.word	0x0000000a


	//----- nvinfo : EIATTR_FRAME_SIZE
	.align		4
.L_1:
        /*000c*/ 	.byte	0x04, 0x11
        /*000e*/ 	.short	(.L_3 - .L_2)
	.align		4
.L_2:
        /*0010*/ 	.word	index@(_Z3addiPfS_)
        /*0014*/ 	.word	0x00000000


	//----- nvinfo : EIATTR_REGCOUNT
	.align		4
.L_3:
        /*0018*/ 	.byte	0x04, 0x2f
        /*001a*/ 	.short	(.L_5 - .L_4)
	.align		4
.L_4:
        /*001c*/ 	.word	index@(_Z5scaleifPf)
        /*0020*/ 	.word	0x00000008


	//----- nvinfo : EIATTR_FRAME_SIZE
	.align		4
.L_5:
        /*0024*/ 	.byte	0x04, 0x11
        /*0026*/ 	.short	(.L_7 - .L_6)
	.align		4
.L_6:
        /*0028*/ 	.word	index@(_Z5scaleifPf)
        /*002c*/ 	.word	0x00000000


	//----- nvinfo : EIATTR_MIN_STACK_SIZE
	.align		4
.L_7:
        /*0030*/ 	.byte	0x04, 0x12
        /*0032*/ 	.short	(.L_9 - .L_8)
	.align		4
.L_8:
        /*0034*/ 	.word	index@(_Z5scaleifPf)
        /*0038*/ 	.word	0x00000000


	//----- nvinfo : EIATTR_MIN_STACK_SIZE
	.align		4
.L_9:
        /*003c*/ 	.byte	0x04, 0x12
        /*003e*/ 	.short	(.L_11 - .L_10)
	.align		4
.L_10:
        /*0040*/ 	.word	index@(_Z3addiPfS_)
        /*0044*/ 	.word	0x00000000
.L_11:


//--------------------- .nv.compat                --------------------------
	.section	.nv.compat,"",@"SHT_CUDA_COMPAT_INFO"
	.align	4
        /*0000*/ 	.byte	0x02, 0x09, 0x00, 0x00, 0x02, 0x02, 0x01, 0x00, 0x02, 0x05, 0x05, 0x00, 0x03, 0x07, 0x01, 0x01
        /*0010*/ 	.byte	0x02, 0x03, 0x00, 0x00, 0x02, 0x06, 0x01, 0x00, 0x04, 0x0b, 0x08, 0x00, 0x09, 0x00, 0x00, 0x00
        /*0020*/ 	.byte	0x00, 0x00, 0x00, 0x00


//--------------------- .nv.info._Z5scaleifPf     --------------------------
	.section	.nv.info._Z5scaleifPf,"",@"SHT_CUDA_INFO"
	.sectionflags	@""
	.align	4


	//----- nvinfo : EIATTR_CUDA_API_VERSION
	.align		4
        /*0000*/ 	.byte	0x04, 0x37
        /*0002*/ 	.short	(.L_13 - .L_12)
.L_12:
        /*0004*/ 	.word	0x00000082


	//----- nvinfo : EIATTR_KPARAM_INFO
	.align		4
.L_13:
        /*0008*/ 	.byte	0x04, 0x17
        /*000a*/ 	.short	(.L_15 - .L_14)
.L_14:
        /*000c*/ 	.word	0x00000000
        /*0010*/ 	.short	0x0002
        /*0012*/ 	.short	0x0008
        /*0014*/ 	.byte	0x00, 0xf5, 0x21, 0x00


	//----- nvinfo : EIATTR_KPARAM_INFO
	.align		4
.L_15:
        /*0018*/ 	.byte	0x04, 0x17
        /*001a*/ 	.short	(.L_17 - .L_16)
.L_16:
        /*001c*/ 	.word	0x00000000
        /*0020*/ 	.short	0x0001
        /*0022*/ 	.short	0x0004
        /*0024*/ 	.byte	0x00, 0xf0, 0x11, 0x00


	//----- nvinfo : EIATTR_KPARAM_INFO
	.align		4
.L_17:
        /*0028*/ 	.byte	0x04, 0x17
        /*002a*/ 	.short	(.L_19 - .L_18)
.L_18:
        /*002c*/ 	.word	0x00000000
        /*0030*/ 	.short	0x0000
        /*0032*/ 	.short	0x0000
        /*0034*/ 	.byte	0x00, 0xf0, 0x11, 0x00


	//----- nvinfo : EIATTR_SPARSE_MMA_MASK
	.align		4
.L_19:
        /*0038*/ 	.byte	0x03, 0x50
        /*003a*/ 	.short	0x0000


	//----- nvinfo : EIATTR_MAXREG_COUNT
	.align		4
        /*003c*/ 	.byte	0x03, 0x1b
        /*003e*/ 	.short	0x00ff


	//----- nvinfo : EIATTR_MERCURY_ISA_VERSION
	.align		4
        /*0040*/ 	.byte	0x03, 0x5f
        /*0042*/ 	.short	0x0101


	//----- nvinfo : EIATTR_VRC_CTA_INIT_COUNT
	.align		4
        /*0044*/ 	.byte	0x02, 0x4a
	.zero		1
	.zero		1


	//----- nvinfo : EIATTR_EXIT_INSTR_OFFSETS
	.align		4
        /*0048*/ 	.byte	0x04, 0x1c
        /*004a*/ 	.short	(.L_21 - .L_20)


	//   ....[0]....
.L_20:
        /*004c*/ 	.word	0x00000070


	//   ....[1]....
        /*0050*/ 	.word	0x000000f0


	//----- nvinfo : EIATTR_CBANK_PARAM_SIZE
	.align		4
.L_21:
        /*0054*/ 	.byte	0x03, 0x19
        /*0056*/ 	.short	0x0010


	//----- nvinfo : EIATTR_PARAM_CBANK
	.align		4
        /*0058*/ 	.byte	0x04, 0x0a
        /*005a*/ 	.short	(.L_23 - .L_22)
	.align		4
.L_22:
        /*005c*/ 	.word	index@(.nv.constant0._Z5scaleifPf)
        /*0060*/ 	.short	0x0380
        /*0062*/ 	.short	0x0010


	//----- nvinfo : EIATTR_SW_WAR
	.align		4
.L_23:
        /*0064*/ 	.byte	0x04, 0x36
        /*0066*/ 	.short	(.L_25 - .L_24)
.L_24:
        /*0068*/ 	.word	0x00000008
.L_25:


//--------------------- .nv.info._Z3addiPfS_      --------------------------
	.section	.nv.info._Z3addiPfS_,"",@"SHT_CUDA_INFO"
	.sectionflags	@""
	.align	4


	//----- nvinfo : EIATTR_CUDA_API_VERSION
	.align		4
        /*0000*/ 	.byte	0x04, 0x37
        /*0002*/ 	.short	(.L_27 - .L_26)
.L_26:
        /*0004*/ 	.word	0x00000082


	//----- nvinfo : EIATTR_KPARAM_INFO
	.align		4
.L_27:
        /*0008*/ 	.byte	0x04, 0x17
        /*000a*/ 	.short	(.L_29 - .L_28)
.L_28:
        /*000c*/ 	.word	0x00000000
        /*0010*/ 	.short	0x0002
        /*0012*/ 	.short	0x0010
        /*0014*/ 	.byte	0x00, 0xf5, 0x21, 0x00


	//----- nvinfo : EIATTR_KPARAM_INFO
	.align		4
.L_29:
        /*0018*/ 	.byte	0x04, 0x17
        /*001a*/ 	.short	(.L_31 - .L_30)
.L_30:
        /*001c*/ 	.word	0x00000000
        /*0020*/ 	.short	0x0001
        /*0022*/ 	.short	0x0008
        /*0024*/ 	.byte	0x00, 0xf5, 0x21, 0x00


	//----- nvinfo : EIATTR_KPARAM_INFO
	.align		4
.L_31:
        /*0028*/ 	.byte	0x04, 0x17
        /*002a*/ 	.short	(.L_33 - .L_32)
.L_32:
        /*002c*/ 	.word	0x00000000
        /*0030*/ 	.short	0x0000
        /*0032*/ 	.short	0x0000
        /*0034*/ 	.byte	0x00, 0xf0, 0x11, 0x00


	//----- nvinfo : EIATTR_SPARSE_MMA_MASK
	.align		4
.L_33:
        /*0038*/ 	.byte	0x03, 0x50
        /*003a*/ 	.short	0x0000


	//----- nvinfo : EIATTR_MAXREG_COUNT
	.align		4
        /*003c*/ 	.byte	0x03, 0x1b
        /*003e*/ 	.short	0x00ff


	//----- nvinfo : EIATTR_MERCURY_ISA_VERSION
	.align		4
        /*0040*/ 	.byte	0x03, 0x5f
        /*0042*/ 	.short	0x0101


	//----- nvinfo : EIATTR_VRC_CTA_INIT_COUNT
	.align		4
        /*0044*/ 	.byte	0x02, 0x4a
	.zero		1
	.zero		1


	//----- nvinfo : EIATTR_EXIT_INSTR_OFFSETS
	.align		4
        /*0048*/ 	.byte	0x04, 0x1c
        /*004a*/ 	.short	(.L_35 - .L_34)


	//   ....[0]....
.L_34:
        /*004c*/ 	.word	0x00000070


	//   ....[1]....
        /*0050*/ 	.word	0x00000110


	//----- nvinfo : EIATTR_CBANK_PARAM_SIZE
	.align		4
.L_35:
        /*0054*/ 	.byte	0x03, 0x19
        /*0056*/ 	.short	0x0018


	//----- nvinfo : EIATTR_PARAM_CBANK
	.align		4
        /*0058*/ 	.byte	0x04, 0x0a
        /*005a*/ 	.short	(.L_37 - .L_36)
	.align		4
.L_36:
        /*005c*/ 	.word	index@(.nv.constant0._Z3addiPfS_)
        /*0060*/ 	.short	0x0380
        /*0062*/ 	.short	0x0018


	//----- nvinfo : EIATTR_SW_WAR
	.align		4
.L_37:
        /*0064*/ 	.byte	0x04, 0x36
        /*0066*/ 	.short	(.L_39 - .L_38)
.L_38:
        /*0068*/ 	.word	0x00000008
.L_39:


//--------------------- .nv.callgraph             --------------------------
	.section	.nv.callgraph,"",@"SHT_CUDA_CALLGRAPH"
	.align	4
	.sectionentsize	8
	.align		4
        /*0000*/ 	.word	0x00000000
	.align		4
        /*0004*/ 	.word	0xffffffff
	.align		4
        /*0008*/ 	.word	0x00000000
	.align		4
        /*000c*/ 	.word	0xfffffffe
	.align		4
        /*0010*/ 	.word	0x00000000
	.align		4
        /*0014*/ 	.word	0xfffffffd
	.align		4
        /*0018*/ 	.word	0x00000000
	.align		4
        /*001c*/ 	.word	0xfffffffc


//--------------------- .text._Z5scaleifPf        --------------------------
	.section	.text._Z5scaleifPf,"ax",@progbits
	.align	128
        .global         _Z5scaleifPf
        .type           _Z5scaleifPf,@function
        .size           _Z5scaleifPf,(.L_x_2 - _Z5scaleifPf)
        .other          _Z5scaleifPf,@"STO_CUDA_ENTRY STV_DEFAULT"
_Z5scaleifPf:
.text._Z5scaleifPf:
[----:B------:R-:W-:Y:S01]  /*0000*/  LDC R1, c[0x0][0x37c] ;  /* 0x0000df00ff017b82 */ /* 0x000fe20000000800 */
[----:B------:R-:W0:Y:S07]  /*0010*/  S2R R0, SR_TID.X ;  /* 0x0000000000007919 */ /* 0x000e2e0000002100 */
[----:B------:R-:W0:Y:S01]  /*0020*/  S2UR UR4, SR_CTAID.X ;  /* 0x00000000000479c3 */ /* 0x000e220000002500 */
[----:B------:R-:W1:Y:S07]  /*0030*/  LDCU UR5, c[0x0][0x380] ;  /* 0x00007000ff0577ac */ /* 0x000e6e0008000800 */
[----:B------:R-:W0:Y:S02]  /*0040*/  LDC R5, c[0x0][0x360] ;  /* 0x0000d800ff057b82 */ /* 0x000e240000000800 */
[----:B0-----:R-:W-:-:S05]  /*0050*/  IMAD R5, R5, UR4, R0 ;  /* 0x0000000405057c24 */ /* 0x001fca000f8e0200 */
[----:B-1----:R-:W-:-:S13]  /*0060*/  ISETP.GE.AND P0, PT, R5, UR5, PT ;  /* 0x0000000505007c0c */ /* 0x002fda000bf06270 */
[----:B------:R-:W-:Y:S05]  /*0070*/  @P0 EXIT ;  /* 0x000000000000094d */ /* 0x000fea0003800000 */
[----:B------:R-:W0:Y:S01]  /*0080*/  LDC.64 R2, c[0x0][0x388] ;  /* 0x0000e200ff027b82 */ /* 0x000e220000000a00 */
[----:B------:R-:W1:Y:S01]  /*0090*/  LDCU.64 UR4, c[0x0][0x358] ;  /* 0x00006b00ff0477ac */ /* 0x000e620008000a00 */
[----:B------:R-:W2:Y:S01]  /*00a0*/  LDCU UR6, c[0x0][0x384] ;  /* 0x00007080ff0677ac */ /* 0x000ea20008000800 */
[----:B0-----:R-:W-:-:S05]  /*00b0*/  IMAD.WIDE R2, R5, 0x4, R2 ;  /* 0x0000000405027825 */ /* 0x001fca00078e0202 */
[----:B-1----:R-:W2:Y:S02]  /*00c0*/  LDG.E R0, desc[UR4][R2.64] ;  /* 0x0000000402007981 */ /* 0x002ea4000c1e1900 */
[----:B--2---:R-:W-:-:S05]  /*00d0*/  FMUL R5, R0, UR6 ;  /* 0x0000000600057c20 */ /* 0x004fca0008400000 */
[----:B------:R-:W-:Y:S01]  /*00e0*/  STG.E desc[UR4][R2.64], R5 ;  /* 0x0000000502007986 */ /* 0x000fe2000c101904 */
[----:B------:R-:W-:Y:S05]  /*00f0*/  EXIT ;  /* 0x000000000000794d */ /* 0x000fea0003800000 */
.L_x_0:
[----:B------:R-:W-:-:S00]  /*0100*/  BRA `(.L_x_0) ;  /* 0xfffffffc00fc7947 */ /* 0x000fc0000383ffff */
[----:B------:R-:W-:-:S00]  /*0110*/  NOP ;  /* 0x0000000000007918 */ /* 0x000fc00000000000 */
        /* <DEDUP_REMOVED lines=14> */
.L_x_2:


//--------------------- .text._Z3addiPfS_         --------------------------
	.section	.text._Z3addiPfS_,"ax",@progbits
	.align	128
        .global         _Z3addiPfS_
        .type           _Z3addiPfS_,@function
        .size           _Z3addiPfS_,(.L_x_3 - _Z3addiPfS_)
        .other          _Z3addiPfS_,@"STO_CUDA_ENTRY STV_DEFAULT"
_Z3addiPfS_:
.text._Z3addiPfS_:
        /* <DEDUP_REMOVED lines=9> */
[----:B------:R-:W1:Y:S07]  /*0090*/  LDCU.64 UR4, c[0x0][0x358] ;  /* 0x00006b00ff0477ac */ /* 0x000e6e0008000a00 */
[----:B------:R-:W2:Y:S01]  /*00a0*/  LDC.64 R4, c[0x0][0x390] ;  /* 0x0000e400ff047b82 */ /* 0x000ea20000000a00 */
[----:B0-----:R-:W-:-:S06]  /*00b0*/  IMAD.WIDE R2, R7, 0x4, R2 ;  /* 0x0000000407027825 */ /* 0x001fcc00078e0202 */
[----:B-1----:R-:W3:Y:S01]  /*00c0*/  LDG.E R2, desc[UR4][R2.64] ;  /* 0x0000000402027981 */ /* 0x002ee2000c1e1900 */
[----:B--2---:R-:W-:-:S05]  /*00d0*/  IMAD.WIDE R4, R7, 0x4, R4 ;  /* 0x0000000407047825 */ /* 0x004fca00078e0204 */
[----:B------:R-:W3:Y:S02]  /*00e0*/  LDG.E R7, desc[UR4][R4.64] ;  /* 0x0000000404077981 */ /* 0x000ee4000c1e1900 */
[----:B---3--:R-:W-:-:S05]  /*00f0*/  FADD R7, R2, R7 ;  /* 0x0000000702077221 */ /* 0x008fca0000000000 */
[----:B------:R-:W-:Y:S01]  /*0100*/  STG.E desc[UR4][R4.64], R7 ;  /* 0x0000000704007986 */ /* 0x000fe2000c101904 */
[----:B------:R-:W-:Y:S05]  /*0110*/  EXIT ;  /* 0x000000000000794d */ /* 0x000fea0003800000 */
.L_x_1:
        /* <DEDUP_REMOVED lines=14> */
.L_x_3:


//--------------------- .nv.shared.reserved.0     --------------------------
	.section	.nv.shared.reserved.0,"aw",@nobits
	.weak		__nv_reservedSMEM_offset_0_alias
	.size		__nv_reservedSMEM_offset_0_alias, 0, 64
	.other		__nv_reservedSMEM_offset_0_alias,@"STO_CUDA_RESERVED_SHARED STV_DEFAULT"
__nv_reservedSMEM_offset_0_alias:
	.zero		0
	.zero		64


//--------------------- .nv.constant0._Z5scaleifPf --------------------------
	.section	.nv.constant0._Z5scaleifPf,"a",@progbits
	.sectionflags	@""
	.align	4
.nv.constant0._Z5scaleifPf:
	.zero		912


//--------------------- .nv.constant0._Z3addiPfS_ --------------------------
	.section	.nv.constant0._Z3addiPfS_,"a",@progbits
	.sectionflags	@""
	.align	4
.nv.constant0._Z3addiPfS_:
	.zero		920


//--------------------- SYMBOLS --------------------------

	.type		.nv.reservedSmem.offset0,@object
	.size		.nv.reservedSmem.offset0,0x4
